







.version 6.4
.target sm_30
.address_size 64


.entry _Z5pack2PjS_S_S_j(
.param .u64 _Z5pack2PjS_S_S_j_param_0,
.param .u64 _Z5pack2PjS_S_S_j_param_1,
.param .u64 _Z5pack2PjS_S_S_j_param_2,
.param .u64 _Z5pack2PjS_S_S_j_param_3,
.param .u32 _Z5pack2PjS_S_S_j_param_4
)
{
.reg .pred %p<13>;
.reg .b32 %r<151>;
.reg .b64 %rd<63>;


ld.param.u64 %rd3, [_Z5pack2PjS_S_S_j_param_0];
ld.param.u64 %rd5, [_Z5pack2PjS_S_S_j_param_1];
ld.param.u64 %rd6, [_Z5pack2PjS_S_S_j_param_2];
ld.param.u64 %rd4, [_Z5pack2PjS_S_S_j_param_3];
ld.param.u32 %r29, [_Z5pack2PjS_S_S_j_param_4];
cvta.to.global.u64 %rd7, %rd4;
mov.u32 %r31, %ctaid.x;
mov.u32 %r32, %ntid.x;
mov.u32 %r33, %tid.x;
mad.lo.s32 %r1, %r31, %r32, %r33;
mul.lo.s32 %r34, %r1, %r29;
cvta.to.global.u64 %rd8, %rd5;
mul.wide.u32 %rd9, %r1, 4;
add.s64 %rd10, %rd8, %rd9;
ld.global.u32 %r2, [%rd10];
cvta.to.global.u64 %rd11, %rd6;
add.s64 %rd12, %rd11, %rd9;
ld.global.u32 %r3, [%rd12];
shr.u32 %r4, %r3, 5;
and.b32 %r5, %r3, 31;
cvta.to.global.u64 %rd13, %rd3;
mul.wide.u32 %rd14, %r34, 4;
add.s64 %rd15, %rd13, %rd14;
ld.global.u32 %r35, [%rd15];
shr.u32 %r36, %r35, %r5;
mul.wide.u32 %rd16, %r4, 4;
add.s64 %rd17, %rd7, %rd16;
atom.global.or.b32 %r37, [%rd17], %r36;
mov.u32 %r38, 32;
sub.s32 %r39, %r38, %r5;
shl.b32 %r6, %r35, %r39;
mov.u32 %r150, 1;
setp.lt.u32	%p1, %r2, 64;
@%p1 bra BB0_1;

setp.gt.u32	%p2, %r2, 95;
shr.u32 %r43, %r2, 5;
add.s32 %r44, %r43, -1;
selp.b32	%r45, %r44, 1, %p2;
mov.u32 %r144, 1;
and.b32 %r46, %r45, 3;
setp.eq.s32	%p3, %r46, 0;
mov.u32 %r149, 0;
@%p3 bra BB0_3;

mov.u32 %r142, 1;
setp.eq.s32	%p5, %r46, 1;
@%p5 bra BB0_8;

mov.u32 %r140, 1;
setp.eq.s32	%p7, %r46, 2;
@%p7 bra BB0_7;

mad.lo.s32 %r62, %r1, %r29, 1;
mul.wide.u32 %rd19, %r62, 4;
add.s64 %rd20, %rd13, %rd19;
ld.global.u32 %r63, [%rd20];
shr.u32 %r64, %r63, %r5;
or.b32 %r65, %r64, %r6;
add.s32 %r66, %r4, 1;
mul.wide.u32 %rd22, %r66, 4;
add.s64 %rd23, %rd7, %rd22;
st.global.u32 [%rd23], %r65;
shl.b32 %r6, %r63, %r39;
mov.u32 %r140, 2;

BB0_7:
mad.lo.s32 %r73, %r1, %r29, %r140;
mul.wide.u32 %rd25, %r73, 4;
add.s64 %rd26, %rd13, %rd25;
ld.global.u32 %r74, [%rd26];
shr.u32 %r75, %r74, %r5;
or.b32 %r76, %r75, %r6;
add.s32 %r77, %r140, %r4;
mul.wide.u32 %rd28, %r77, 4;
add.s64 %rd29, %rd7, %rd28;
st.global.u32 [%rd29], %r76;
add.s32 %r142, %r140, 1;
shl.b32 %r6, %r74, %r39;

BB0_8:
mad.lo.s32 %r84, %r1, %r29, %r142;
mul.wide.u32 %rd31, %r84, 4;
add.s64 %rd32, %rd13, %rd31;
ld.global.u32 %r85, [%rd32];
shr.u32 %r86, %r85, %r5;
or.b32 %r87, %r86, %r6;
add.s32 %r88, %r142, %r4;
mul.wide.u32 %rd34, %r88, 4;
add.s64 %rd35, %rd7, %rd34;
st.global.u32 [%rd35], %r87;
add.s32 %r144, %r142, 1;
shl.b32 %r6, %r85, %r39;
mov.u32 %r149, %r6;
mov.u32 %r150, %r144;
bra.uni BB0_9;

BB0_1:
mov.u32 %r149, %r6;
bra.uni BB0_12;

BB0_3:
mov.u32 %r150, %r149;

BB0_9:
setp.lt.u32	%p9, %r45, 4;
@%p9 bra BB0_12;

mov.u32 %r149, %r6;
mov.u32 %r150, %r144;

BB0_11:
add.s32 %r94, %r150, %r34;
mul.wide.u32 %rd36, %r94, 4;
add.s64 %rd37, %rd13, %rd36;
ld.global.u32 %r95, [%rd37];
shr.u32 %r96, %r95, %r5;
or.b32 %r97, %r96, %r149;
add.s32 %r98, %r150, %r4;
mul.wide.u32 %rd38, %r98, 4;
add.s64 %rd39, %rd7, %rd38;
st.global.u32 [%rd39], %r97;
shl.b32 %r99, %r95, %r39;
add.s32 %r100, %r150, 1;
add.s32 %r101, %r100, %r34;
mul.wide.u32 %rd40, %r101, 4;
add.s64 %rd41, %rd13, %rd40;
ld.global.u32 %r102, [%rd41];
shr.u32 %r103, %r102, %r5;
or.b32 %r104, %r103, %r99;
add.s32 %r105, %r100, %r4;
mul.wide.u32 %rd42, %r105, 4;
add.s64 %rd43, %rd7, %rd42;
st.global.u32 [%rd43], %r104;
shl.b32 %r106, %r102, %r39;
add.s32 %r107, %r150, 2;
add.s32 %r108, %r107, %r34;
mul.wide.u32 %rd44, %r108, 4;
add.s64 %rd45, %rd13, %rd44;
ld.global.u32 %r109, [%rd45];
shr.u32 %r110, %r109, %r5;
or.b32 %r111, %r110, %r106;
add.s32 %r112, %r107, %r4;
mul.wide.u32 %rd46, %r112, 4;
add.s64 %rd47, %rd7, %rd46;
st.global.u32 [%rd47], %r111;
shl.b32 %r113, %r109, %r39;
add.s32 %r114, %r150, 3;
add.s32 %r115, %r114, %r34;
mul.wide.u32 %rd48, %r115, 4;
add.s64 %rd49, %rd13, %rd48;
ld.global.u32 %r116, [%rd49];
shr.u32 %r117, %r116, %r5;
or.b32 %r118, %r117, %r113;
add.s32 %r119, %r114, %r4;
mul.wide.u32 %rd50, %r119, 4;
add.s64 %rd51, %rd7, %rd50;
st.global.u32 [%rd51], %r118;
shl.b32 %r149, %r116, %r39;
add.s32 %r150, %r150, 4;
setp.lt.u32	%p10, %r150, %r43;
@%p10 bra BB0_11;

BB0_12:
or.b32 %r120, %r3, %r2;
and.b32 %r121, %r120, 31;
setp.eq.s32	%p11, %r121, 0;
@%p11 bra BB0_14;

add.s32 %r122, %r150, %r4;
mul.wide.u32 %rd53, %r122, 4;
add.s64 %rd54, %rd7, %rd53;
atom.global.or.b32 %r123, [%rd54], %r149;

BB0_14:
and.b32 %r124, %r2, 31;
setp.eq.s32	%p12, %r124, 0;
@%p12 bra BB0_16;

mad.lo.s32 %r129, %r1, %r29, %r150;
mul.wide.u32 %rd56, %r129, 4;
add.s64 %rd57, %rd13, %rd56;
add.s32 %r130, %r150, %r4;
mul.wide.u32 %rd59, %r130, 4;
add.s64 %rd60, %rd7, %rd59;
ld.global.u32 %r131, [%rd57];
shr.u32 %r132, %r131, %r5;
atom.global.or.b32 %r133, [%rd60], %r132;
add.s32 %r134, %r130, 1;
mul.wide.u32 %rd61, %r134, 4;
add.s64 %rd62, %rd7, %rd61;
shl.b32 %r137, %r131, %r39;
atom.global.or.b32 %r138, [%rd62], %r137;

BB0_16:
ret;
}




// ===== COMPILED SASS (sm_100) =====

	.target	sm_100

	.elftype	@"ET_EXEC"


//--------------------- .note.nv.tkinfo           --------------------------
	.section	.note.nv.tkinfo,"",@"SHT_NOTE"
	.sectionflags	@"SHF_NOTE_NV_TKINFO"
	.tkinfo
        /*0018*/ 	.word	0x00000002
        /*0030*/ 	.string	""
        /*0030*/ 	.string	"ptxas"
        /*0030*/ 	.string	"Cuda compilation tools, release 13.0, V13.0.88"
        /*0030*/ 	.string	"Build cuda_13.0.r13.0/compiler.36424714_0"
        /*0030*/ 	.string	"-arch sm_100 "



//--------------------- .note.nv.cuinfo           --------------------------
	.section	.note.nv.cuinfo,"",@"SHT_NOTE"
	.sectionflags	@"SHF_NOTE_NV_CUINFO"
        /*0018*/ 	.short	0x0002
        /*001a*/ 	.short	0x001e
        /*001c*/ 	.short	0x0082
	.zero		2


//--------------------- .nv.info                  --------------------------
	.section	.nv.info,"",@"SHT_CUDA_INFO"
	.align	4


	//----- nvinfo : EIATTR_REGCOUNT
	.align		4
        /*0000*/ 	.byte	0x04, 0x2f
        /*0002*/ 	.short	(.L_1 - .L_0)
	.align		4
.L_0:
        /*0004*/ 	.word	index@(_Z5pack2PjS_S_S_j)
        /*0008*/ 	.word	0x0000001e


	//----- nvinfo : EIATTR_FRAME_SIZE
	.align		4
.L_1:
        /*000c*/ 	.byte	0x04, 0x11
        /*000e*/ 	.short	(.L_3 - .L_2)
	.align		4
.L_2:
        /*0010*/ 	.word	index@(_Z5pack2PjS_S_S_j)
        /*0014*/ 	.word	0x00000000


	//----- nvinfo : EIATTR_MIN_STACK_SIZE
	.align		4
.L_3:
        /*0018*/ 	.byte	0x04, 0x12
        /*001a*/ 	.short	(.L_5 - .L_4)
	.align		4
.L_4:
        /*001c*/ 	.word	index@(_Z5pack2PjS_S_S_j)
        /*0020*/ 	.word	0x00000000
.L_5:


//--------------------- .nv.compat                --------------------------
	.section	.nv.compat,"",@"SHT_CUDA_COMPAT_INFO"
	.align	4
        /*0000*/ 	.byte	0x02, 0x09, 0x00, 0x00, 0x02, 0x02, 0x01, 0x00, 0x02, 0x05, 0x05, 0x00, 0x03, 0x07, 0x01, 0x01
        /*0010*/ 	.byte	0x02, 0x03, 0x00, 0x00, 0x02, 0x06, 0x01, 0x00, 0x04, 0x0b, 0x08, 0x00, 0x09, 0x00, 0x00, 0x00
        /*0020*/ 	.byte	0x00, 0x00, 0x00, 0x00


//--------------------- .nv.info._Z5pack2PjS_S_S_j --------------------------
	.section	.nv.info._Z5pack2PjS_S_S_j,"",@"SHT_CUDA_INFO"
	.sectionflags	@""
	.align	4


	//----- nvinfo : EIATTR_CUDA_API_VERSION
	.align		4
        /*0000*/ 	.byte	0x04, 0x37
        /*0002*/ 	.short	(.L_7 - .L_6)
.L_6:
        /*0004*/ 	.word	0x00000082


	//----- nvinfo : EIATTR_KPARAM_INFO
	.align		4
.L_7:
        /*0008*/ 	.byte	0x04, 0x17
        /*000a*/ 	.short	(.L_9 - .L_8)
.L_8:
        /*000c*/ 	.word	0x00000000
        /*0010*/ 	.short	0x0004
        /*0012*/ 	.short	0x0020
        /*0014*/ 	.byte	0x00, 0xf0, 0x11, 0x00


	//----- nvinfo : EIATTR_KPARAM_INFO
	.align		4
.L_9:
        /*0018*/ 	.byte	0x04, 0x17
        /*001a*/ 	.short	(.L_11 - .L_10)
.L_10:
        /*001c*/ 	.word	0x00000000
        /*0020*/ 	.short	0x0003
        /*0022*/ 	.short	0x0018
        /*0024*/ 	.byte	0x00, 0xf0, 0x21, 0x00


	//----- nvinfo : EIATTR_KPARAM_INFO
	.align		4
.L_11:
        /*0028*/ 	.byte	0x04, 0x17
        /*002a*/ 	.short	(.L_13 - .L_12)
.L_12:
        /*002c*/ 	.word	0x00000000
        /*0030*/ 	.short	0x0002
        /*0032*/ 	.short	0x0010
        /*0034*/ 	.byte	0x00, 0xf0, 0x21, 0x00


	//----- nvinfo : EIATTR_KPARAM_INFO
	.align		4
.L_13:
        /*0038*/ 	.byte	0x04, 0x17
        /*003a*/ 	.short	(.L_15 - .L_14)
.L_14:
        /*003c*/ 	.word	0x00000000
        /*0040*/ 	.short	0x0001
        /*0042*/ 	.short	0x0008
        /*0044*/ 	.byte	0x00, 0xf0, 0x21, 0x00


	//----- nvinfo : EIATTR_KPARAM_INFO
	.align		4
.L_15:
        /*0048*/ 	.byte	0x04, 0x17
        /*004a*/ 	.short	(.L_17 - .L_16)
.L_16:
        /*004c*/ 	.word	0x00000000
        /*0050*/ 	.short	0x0000
        /*0052*/ 	.short	0x0000
        /*0054*/ 	.byte	0x00, 0xf0, 0x21, 0x00


	//----- nvinfo : EIATTR_SPARSE_MMA_MASK
	.align		4
.L_17:
        /*0058*/ 	.byte	0x03, 0x50
        /*005a*/ 	.short	0x0000


	//----- nvinfo : EIATTR_MAXREG_COUNT
	.align		4
        /*005c*/ 	.byte	0x03, 0x1b
        /*005e*/ 	.short	0x00ff


	//----- nvinfo : EIATTR_MERCURY_ISA_VERSION
	.align		4
        /*0060*/ 	.byte	0x03, 0x5f
        /*0062*/ 	.short	0x0101


	//----- nvinfo : EIATTR_VRC_CTA_INIT_COUNT
	.align		4
        /*0064*/ 	.byte	0x02, 0x4a
	.zero		1
	.zero		1


	//----- nvinfo : EIATTR_EXIT_INSTR_OFFSETS
	.align		4
        /*0068*/ 	.byte	0x04, 0x1c
        /*006a*/ 	.short	(.L_19 - .L_18)


	//   ....[0]....
.L_18:
        /*006c*/ 	.word	0x000008b0


	//   ....[1]....
        /*0070*/ 	.word	0x00000970


	//----- nvinfo : EIATTR_CRS_STACK_SIZE
	.align		4
.L_19:
        /*0074*/ 	.byte	0x04, 0x1e
        /*0076*/ 	.short	(.L_21 - .L_20)
.L_20:
        /*0078*/ 	.word	0x00000000


	//----- nvinfo : EIATTR_CBANK_PARAM_SIZE
	.align		4
.L_21:
        /*007c*/ 	.byte	0x03, 0x19
        /*007e*/ 	.short	0x0024


	//----- nvinfo : EIATTR_PARAM_CBANK
	.align		4
        /*0080*/ 	.byte	0x04, 0x0a
        /*0082*/ 	.short	(.L_23 - .L_22)
	.align		4
.L_22:
        /*0084*/ 	.word	index@(.nv.constant0._Z5pack2PjS_S_S_j)
        /*0088*/ 	.short	0x0380
        /*008a*/ 	.short	0x0024


	//----- nvinfo : EIATTR_SW_WAR
	.align		4
.L_23:
        /*008c*/ 	.byte	0x04, 0x36
        /*008e*/ 	.short	(.L_25 - .L_24)
.L_24:
        /*0090*/ 	.word	0x00000008
.L_25:


//--------------------- .nv.callgraph             --------------------------
	.section	.nv.callgraph,"",@"SHT_CUDA_CALLGRAPH"
	.align	4
	.sectionentsize	8
	.align		4
        /*0000*/ 	.word	0x00000000
	.align		4
        /*0004*/ 	.word	0xffffffff
	.align		4
        /*0008*/ 	.word	0x00000000
	.align		4
        /*000c*/ 	.word	0xfffffffe
	.align		4
        /*0010*/ 	.word	0x00000000
	.align		4
        /*0014*/ 	.word	0xfffffffd
	.align		4
        /*0018*/ 	.word	0x00000000
	.align		4
        /*001c*/ 	.word	0xfffffffc


//--------------------- .text._Z5pack2PjS_S_S_j   --------------------------
	.section	.text._Z5pack2PjS_S_S_j,"ax",@progbits
	.align	128
.text._Z5pack2PjS_S_S_j:
        .type           _Z5pack2PjS_S_S_j,@function
        .size           _Z5pack2PjS_S_S_j,(.L_x_14 - _Z5pack2PjS_S_S_j)
        .other          _Z5pack2PjS_S_S_j,@"STO_CUDA_ENTRY STV_DEFAULT"
_Z5pack2PjS_S_S_j:
[----:B------:R-:W-:Y:S01]  /*0000*/  LDC R1, c[0x0][0x37c] ;  /* 0x0000df00ff017b82 */ /* 0x000fe20000000800 */
[----:B------:R-:W0:Y:S07]  /*0010*/  S2R R4, SR_TID.X ;  /* 0x0000000000047919 */ /* 0x000e2e0000002100 */
[----:B------:R-:W0:Y:S01]  /*0020*/  S2UR UR6, SR_CTAID.X ;  /* 0x00000000000679c3 */ /* 0x000e220000002500 */
[----:B------:R-:W1:Y:S07]  /*0030*/  LDCU.64 UR4, c[0x0][0x358] ;  /* 0x00006b00ff0477ac */ /* 0x000e6e0008000a00 */
[----:B------:R-:W0:Y:S08]  /*0040*/  LDC R11, c[0x0][0x360] ;  /* 0x0000d800ff0b7b82 */ /* 0x000e300000000800 */
[----:B------:R-:W2:Y:S08]  /*0050*/  LDC.64 R6, c[0x0][0x388] ;  /* 0x0000e200ff067b82 */ /* 0x000eb00000000a00 */
[----:B------:R-:W3:Y:S08]  /*0060*/  LDC.64 R8, c[0x0][0x390] ;  /* 0x0000e400ff087b82 */ /* 0x000ef00000000a00 */
[----:B------:R-:W4:Y:S01]  /*0070*/  LDC R0, c[0x0][0x3a0] ;  /* 0x0000e800ff007b82 */ /* 0x000f220000000800 */
[----:B0-----:R-:W-:-:S07]  /*0080*/  IMAD R11, R11, UR6, R4 ;  /* 0x000000060b0b7c24 */ /* 0x001fce000f8e0204 */
[----:B------:R-:W0:Y:S01]  /*0090*/  LDC.64 R2, c[0x0][0x380] ;  /* 0x0000e000ff027b82 */ /* 0x000e220000000a00 */
[----:B--2---:R-:W-:-:S05]  /*00a0*/  IMAD.WIDE.U32 R6, R11, 0x4, R6 ;  /* 0x000000040b067825 */ /* 0x004fca00078e0006 */
[----:B-1----:R-:W2:Y:S01]  /*00b0*/  LDG.E R15, desc[UR4][R6.64] ;  /* 0x00000004060f7981 */ /* 0x002ea2000c1e1900 */
[C---:B---3--:R-:W-:Y:S01]  /*00c0*/  IMAD.WIDE.U32 R8, R11.reuse, 0x4, R8 ;  /* 0x000000040b087825 */ /* 0x048fe200078e0008 */
[----:B------:R-:W1:Y:S04]  /*00d0*/  LDC.64 R4, c[0x0][0x398] ;  /* 0x0000e600ff047b82 */ /* 0x000e680000000a00 */
[----:B------:R3:W5:Y:S01]  /*00e0*/  LDG.E R10, desc[UR4][R8.64] ;  /* 0x00000004080a7981 */ /* 0x000762000c1e1900 */
[----:B----4-:R-:W-:-:S04]  /*00f0*/  IMAD R13, R11, R0, RZ ;  /* 0x000000000b0d7224 */ /* 0x010fc800078e02ff */
[----:B0-----:R-:W-:-:S06]  /*0100*/  IMAD.WIDE.U32 R18, R13, 0x4, R2 ;  /* 0x000000040d127825 */ /* 0x001fcc00078e0002 */
[----:B------:R-:W4:Y:S01]  /*0110*/  LDG.E R19, desc[UR4][R18.64] ;  /* 0x0000000412137981 */ /* 0x000f22000c1e1900 */
[----:B------:R-:W-:Y:S01]  /*0120*/  BSSY.RECONVERGENT B0, `(.L_x_0) ;  /* 0x0000070000007945 */ /* 0x000fe20003800200 */
[----:B---3--:R-:W-:Y:S01]  /*0130*/  IMAD.MOV.U32 R8, RZ, RZ, 0x1 ;  /* 0x00000001ff087424 */ /* 0x008fe200078e00ff */
[----:B--2---:R-:W-:Y:S02]  /*0140*/  ISETP.GE.U32.AND P0, PT, R15, 0x40, PT ;  /* 0x000000400f00780c */ /* 0x004fe40003f06070 */
[----:B-----5:R-:W-:Y:S02]  /*0150*/  SHF.R.U32.HI R17, RZ, 0x5, R10 ;  /* 0x00000005ff117819 */ /* 0x020fe4000001160a */
[----:B------:R-:W-:-:S03]  /*0160*/  LOP3.LUT R12, R10, 0x1f, RZ, 0xc0, !PT ;  /* 0x0000001f0a0c7812 */ /* 0x000fc600078ec0ff */
[----:B-1----:R-:W-:Y:S01]  /*0170*/  IMAD.WIDE.U32 R22, R17, 0x4, R4 ;  /* 0x0000000411167825 */ /* 0x002fe200078e0004 */
[----:B------:R-:W-:Y:S02]  /*0180*/  IADD3 R14, PT, PT, -R12, 0x20, RZ ;  /* 0x000000200c0e7810 */ /* 0x000fe40007ffe1ff */
[----:B----4-:R-:W-:Y:S02]  /*0190*/  SHF.R.U32.HI R21, RZ, R12, R19 ;  /* 0x0000000cff157219 */ /* 0x010fe40000011613 */
[----:B------:R-:W-:-:S03]  /*01a0*/  SHF.L.U32 R20, R19, R14, RZ ;  /* 0x0000000e13147219 */ /* 0x000fc600000006ff */
[----:B------:R0:W-:Y:S01]  /*01b0*/  REDG.E.OR.STRONG.GPU desc[UR4][R22.64], R21 ;  /* 0x000000151600798e */ /* 0x0001e2000f12e104 */
[----:B------:R-:W-:Y:S05]  /*01c0*/  @!P0 BRA `(.L_x_1) ;  /* 0x0000000400908947 */ /* 0x000fea0003800000 */
[----:B------:R-:W-:Y:S01]  /*01d0*/  SHF.R.U32.HI R16, RZ, 0x5, R15 ;  /* 0x00000005ff107819 */ /* 0x000fe2000001160f */
[----:B------:R-:W-:Y:S01]  /*01e0*/  BSSY.RECONVERGENT B1, `(.L_x_2) ;  /* 0x0000031000017945 */ /* 0x000fe20003800200 */
[----:B------:R-:W-:Y:S01]  /*01f0*/  ISETP.GT.U32.AND P0, PT, R15, 0x5f, PT ;  /* 0x0000005f0f00780c */ /* 0x000fe20003f04070 */
[----:B0-----:R-:W-:Y:S02]  /*0200*/  HFMA2 R22, -RZ, RZ, 0, 5.9604644775390625e-08 ;  /* 0x00000001ff167431 */ /* 0x001fe400000001ff */
[----:B------:R-:W-:Y:S02]  /*0210*/  IMAD.MOV.U32 R9, RZ, RZ, RZ ;  /* 0x000000ffff097224 */ /* 0x000fe400078e00ff */
[----:B------:R-:W-:-:S05]  /*0220*/  VIADD R21, R16, 0xffffffff ;  /* 0xffffffff10157836 */ /* 0x000fca0000000000 */
[----:B------:R-:W-:-:S04]  /*0230*/  SEL R21, R21, 0x1, P0 ;  /* 0x0000000115157807 */ /* 0x000fc80000000000 */
[----:B------:R-:W-:-:S13]  /*0240*/  LOP3.LUT P0, R6, R21, 0x3, RZ, 0xc0, !PT ;  /* 0x0000000315067812 */ /* 0x000fda000780c0ff */
[----:B------:R-:W-:Y:S05]  /*0250*/  @!P0 BRA `(.L_x_3) ;  /* 0x0000000000a08947 */ /* 0x000fea0003800000 */
[----:B------:R-:W-:Y:S01]  /*0260*/  ISETP.NE.AND P0, PT, R6, 0x1, PT ;  /* 0x000000010600780c */ /* 0x000fe20003f05270 */
[----:B------:R-:W-:Y:S01]  /*0270*/  BSSY.RECONVERGENT B2, `(.L_x_4) ;  /* 0x0000019000027945 */ /* 0x000fe20003800200 */
[----:B------:R-:W-:-:S11]  /*0280*/  IMAD.MOV.U32 R22, RZ, RZ, 0x1 ;  /* 0x00000001ff167424 */ /* 0x000fd600078e00ff */
[----:B------:R-:W-:Y:S05]  /*0290*/  @!P0 BRA `(.L_x_5) ;  /* 0x0000000000588947 */ /* 0x000fea0003800000 */
[----:B------:R-:W-:-:S13]  /*02a0*/  ISETP.NE.AND P0, PT, R6, 0x2, PT ;  /* 0x000000020600780c */ /* 0x000fda0003f05270 */
[----:B------:R-:W-:-:S04]  /*02b0*/  @P0 IMAD R19, R11, R0, 0x1 ;  /* 0x000000010b130424 */ /* 0x000fc800078e0200 */
[----:B------:R-:W-:-:S06]  /*02c0*/  @P0 IMAD.WIDE.U32 R18, R19, 0x4, R2 ;  /* 0x0000000413120825 */ /* 0x000fcc00078e0002 */
[----:B------:R-:W2:Y:S01]  /*02d0*/  @P0 LDG.E R19, desc[UR4][R18.64] ;  /* 0x0000000412130981 */ /* 0x000ea2000c1e1900 */
[----:B------:R-:W-:Y:S01]  /*02e0*/  MOV R22, 0x1 ;  /* 0x0000000100167802 */ /* 0x000fe20000000f00 */
[----:B------:R-:W-:Y:S02]  /*02f0*/  @P0 IMAD.MOV.U32 R22, RZ, RZ, 0x2 ;  /* 0x00000002ff160424 */ /* 0x000fe400078e00ff */
[----:B------:R-:W-:Y:S02]  /*0300*/  @P0 VIADD R7, R17, 0x1 ;  /* 0x0000000111070836 */ /* 0x000fe40000000000 */
[----:B------:R-:W-:Y:S02]  /*0310*/  IMAD R25, R11, R0, R22 ;  /* 0x000000000b197224 */ /* 0x000fe400078e0216 */
[----:B------:R-:W-:Y:S01]  /*0320*/  @P0 IMAD.WIDE.U32 R6, R7, 0x4, R4 ;  /* 0x0000000407060825 */ /* 0x000fe200078e0004 */
[----:B--2---:R-:W-:-:S04]  /*0330*/  @P0 SHF.R.U32.HI R9, RZ, R12, R19 ;  /* 0x0000000cff090219 */ /* 0x004fc80000011613 */
[----:B------:R-:W-:Y:S01]  /*0340*/  @P0 LOP3.LUT R23, R9, R20, RZ, 0xfc, !PT ;  /* 0x0000001409170212 */ /* 0x000fe200078efcff */
[----:B------:R-:W-:-:S04]  /*0350*/  IMAD.WIDE.U32 R8, R25, 0x4, R2 ;  /* 0x0000000419087825 */ /* 0x000fc800078e0002 */
[----:B------:R0:W-:Y:S04]  /*0360*/  @P0 STG.E desc[UR4][R6.64], R23 ;  /* 0x0000001706000986 */ /* 0x0001e8000c101904 */
[----:B------:R-:W2:Y:S01]  /*0370*/  LDG.E R9, desc[UR4][R8.64] ;  /* 0x0000000408097981 */ /* 0x000ea2000c1e1900 */
[----:B------:R-:W-:Y:S01]  /*0380*/  IADD3 R27, PT, PT, R17, R22, RZ ;  /* 0x00000016111b7210 */ /* 0x000fe20007ffe0ff */
[----:B------:R-:W-:Y:S01]  /*0390*/  VIADD R22, R22, 0x1 ;  /* 0x0000000116167836 */ /* 0x000fe20000000000 */
[----:B------:R-:W-:-:S03]  /*03a0*/  @P0 SHF.L.U32 R20, R19, R14, RZ ;  /* 0x0000000e13140219 */ /* 0x000fc600000006ff */
[----:B------:R-:W-:Y:S01]  /*03b0*/  IMAD.WIDE.U32 R18, R27, 0x4, R4 ;  /* 0x000000041b127825 */ /* 0x000fe200078e0004 */
[----:B--2---:R-:W-:-:S04]  /*03c0*/  SHF.R.U32.HI R25, RZ, R12, R9 ;  /* 0x0000000cff197219 */ /* 0x004fc80000011609 */
[----:B------:R-:W-:Y:S02]  /*03d0*/  LOP3.LUT R25, R25, R20, RZ, 0xfc, !PT ;  /* 0x0000001419197212 */ /* 0x000fe400078efcff */
[----:B------:R-:W-:-:S03]  /*03e0*/  SHF.L.U32 R20, R9, R14, RZ ;  /* 0x0000000e09147219 */ /* 0x000fc600000006ff */
[----:B------:R0:W-:Y:S04]  /*03f0*/  STG.E desc[UR4][R18.64], R25 ;  /* 0x0000001912007986 */ /* 0x0001e8000c101904 */
.L_x_5:
[----:B------:R-:W-:Y:S05]  /*0400*/  BSYNC.RECONVERGENT B2 ;  /* 0x0000000000027941 */ /* 0x000fea0003800200 */
.L_x_4:
[----:B0-----:R-:W-:-:S04]  /*0410*/  IMAD R7, R11, R0, R22 ;  /* 0x000000000b077224 */ /* 0x001fc800078e0216 */
[----:B------:R-:W-:-:S06]  /*0420*/  IMAD.WIDE.U32 R6, R7, 0x4, R2 ;  /* 0x0000000407067825 */ /* 0x000fcc00078e0002 */
[----:B------:R-:W2:Y:S01]  /*0430*/  LDG.E R7, desc[UR4][R6.64] ;  /* 0x0000000406077981 */ /* 0x000ea2000c1e1900 */
[----:B------:R-:W-:Y:S01]  /*0440*/  IMAD.IADD R19, R17, 0x1, R22 ;  /* 0x0000000111137824 */ /* 0x000fe200078e0216 */
[----:B------:R-:W-:-:S03]  /*0450*/  IADD3 R22, PT, PT, R22, 0x1, RZ ;  /* 0x0000000116167810 */ /* 0x000fc60007ffe0ff */
[----:B------:R-:W-:-:S04]  /*0460*/  IMAD.WIDE.U32 R18, R19, 0x4, R4 ;  /* 0x0000000413127825 */ /* 0x000fc800078e0004 */
[----:B------:R-:W-:Y:S01]  /*0470*/  IMAD.MOV.U32 R8, RZ, RZ, R22 ;  /* 0x000000ffff087224 */ /* 0x000fe200078e0016 */
[----:B--2---:R-:W-:-:S04]  /*0480*/  SHF.R.U32.HI R9, RZ, R12, R7 ;  /* 0x0000000cff097219 */ /* 0x004fc80000011607 */
[----:B------:R-:W-:Y:S02]  /*0490*/  LOP3.LUT R23, R9, R20, RZ, 0xfc, !PT ;  /* 0x0000001409177212 */ /* 0x000fe400078efcff */
[----:B------:R-:W-:-:S03]  /*04a0*/  SHF.L.U32 R20, R7, R14, RZ ;  /* 0x0000000e07147219 */ /* 0x000fc600000006ff */
[----:B------:R0:W-:Y:S02]  /*04b0*/  STG.E desc[UR4][R18.64], R23 ;  /* 0x0000001712007986 */ /* 0x0001e4000c101904 */
[----:B------:R-:W-:Y:S01]  /*04c0*/  IMAD.MOV.U32 R9, RZ, RZ, R20 ;  /* 0x000000ffff097224 */ /* 0x000fe200078e0014 */
[----:B------:R-:W-:Y:S06]  /*04d0*/  BRA `(.L_x_6) ;  /* 0x0000000000047947 */ /* 0x000fec0003800000 */
.L_x_3:
[----:B------:R-:W-:-:S07]  /*04e0*/  MOV R8, RZ ;  /* 0x000000ff00087202 */ /* 0x000fce0000000f00 */
.L_x_6:
[----:B------:R-:W-:Y:S05]  /*04f0*/  BSYNC.RECONVERGENT B1 ;  /* 0x0000000000017941 */ /* 0x000fea0003800200 */
.L_x_2:
[----:B------:R-:W-:Y:S01]  /*0500*/  ISETP.GE.U32.AND P0, PT, R21, 0x4, PT ;  /* 0x000000041500780c */ /* 0x000fe20003f06070 */
[----:B------:R-:W-:-:S12]  /*0510*/  BSSY.RECONVERGENT B1, `(.L_x_7) ;  /* 0x000002e000017945 */ /* 0x000fd80003800200 */
[----:B------:R-:W-:Y:S05]  /*0520*/  @!P0 BRA `(.L_x_8) ;  /* 0x0000000000b08947 */ /* 0x000fea0003800000 */
[----:B------:R-:W-:Y:S02]  /*0530*/  IMAD.MOV.U32 R9, RZ, RZ, R20 ;  /* 0x000000ffff097224 */ /* 0x000fe400078e0014 */
[----:B------:R-:W-:-:S07]  /*0540*/  IMAD.MOV.U32 R8, RZ, RZ, R22 ;  /* 0x000000ffff087224 */ /* 0x000fce00078e0016 */
.L_x_9:
[----:B0-2---:R-:W-:-:S05]  /*0550*/  IADD3 R19, PT, PT, R13, R8, RZ ;  /* 0x000000080d137210 */ /* 0x005fca0007ffe0ff */
[----:B------:R-:W-:-:S06]  /*0560*/  IMAD.WIDE.U32 R18, R19, 0x4, R2 ;  /* 0x0000000413127825 */ /* 0x000fcc00078e0002 */
[----:B------:R-:W2:Y:S01]  /*0570*/  LDG.E R19, desc[UR4][R18.64] ;  /* 0x0000000412137981 */ /* 0x000ea2000c1e1900 */
[----:B------:R-:W-:Y:S02]  /*0580*/  VIADD R24, R8, 0x1 ;  /* 0x0000000108187836 */ /* 0x000fe40000000000 */
[----:B------:R-:W-:-:S03]  /*0590*/  IMAD.IADD R7, R17, 0x1, R8 ;  /* 0x0000000111077824 */ /* 0x000fc600078e0208 */
[----:B------:R-:W-:Y:S01]  /*05a0*/  IADD3 R23, PT, PT, R13, R24, RZ ;  /* 0x000000180d177210 */ /* 0x000fe20007ffe0ff */
[----:B------:R-:W-:-:S04]  /*05b0*/  IMAD.WIDE.U32 R6, R7, 0x4, R4 ;  /* 0x0000000407067825 */ /* 0x000fc800078e0004 */
[----:B------:R-:W-:Y:S01]  /*05c0*/  IMAD.WIDE.U32 R22, R23, 0x4, R2 ;  /* 0x0000000417167825 */ /* 0x000fe200078e0002 */
[----:B--2---:R-:W-:-:S04]  /*05d0*/  SHF.R.U32.HI R20, RZ, R12, R19 ;  /* 0x0000000cff147219 */ /* 0x004fc80000011613 */
[----:B------:R-:W-:-:S05]  /*05e0*/  LOP3.LUT R9, R20, R9, RZ, 0xfc, !PT ;  /* 0x0000000914097212 */ /* 0x000fca00078efcff */
[----:B------:R0:W-:Y:S04]  /*05f0*/  STG.E desc[UR4][R6.64], R9 ;  /* 0x0000000906007986 */ /* 0x0001e8000c101904 */
[----:B------:R-:W2:Y:S01]  /*0600*/  LDG.E R23, desc[UR4][R22.64] ;  /* 0x0000000416177981 */ /* 0x000ea2000c1e1900 */
[----:B------:R-:W-:Y:S01]  /*0610*/  VIADD R26, R8, 0x2 ;  /* 0x00000002081a7836 */ /* 0x000fe20000000000 */
[----:B------:R-:W-:Y:S01]  /*0620*/  SHF.L.U32 R20, R19, R14, RZ ;  /* 0x0000000e13147219 */ /* 0x000fe200000006ff */
[----:B------:R-:W-:-:S03]  /*0630*/  IMAD.IADD R25, R17, 0x1, R24 ;  /* 0x0000000111197824 */ /* 0x000fc600078e0218 */
[----:B------:R-:W-:Y:S01]  /*0640*/  IADD3 R27, PT, PT, R13, R26, RZ ;  /* 0x0000001a0d1b7210 */ /* 0x000fe20007ffe0ff */
[----:B------:R-:W-:Y:S01]  /*0650*/  IMAD.WIDE.U32 R18, R25, 0x4, R4 ;  /* 0x0000000419127825 */ /* 0x000fe200078e0004 */
[----:B--2---:R-:W-:-:S04]  /*0660*/  SHF.R.U32.HI R21, RZ, R12, R23 ;  /* 0x0000000cff157219 */ /* 0x004fc80000011617 */
[----:B------:R-:W-:Y:S01]  /*0670*/  LOP3.LUT R25, R21, R20, RZ, 0xfc, !PT ;  /* 0x0000001415197212 */ /* 0x000fe200078efcff */
[----:B------:R-:W-:-:S04]  /*0680*/  IMAD.WIDE.U32 R20, R27, 0x4, R2 ;  /* 0x000000041b147825 */ /* 0x000fc800078e0002 */
[----:B------:R1:W-:Y:S04]  /*0690*/  STG.E desc[UR4][R18.64], R25 ;  /* 0x0000001912007986 */ /* 0x0003e8000c101904 */
[----:B------:R-:W2:Y:S01]  /*06a0*/  LDG.E R21, desc[UR4][R20.64] ;  /* 0x0000000414157981 */ /* 0x000ea2000c1e1900 */
[----:B------:R-:W-:Y:S01]  /*06b0*/  VIADD R24, R8, 0x3 ;  /* 0x0000000308187836 */ /* 0x000fe20000000000 */
[----:B------:R-:W-:Y:S01]  /*06c0*/  SHF.L.U32 R23, R23, R14, RZ ;  /* 0x0000000e17177219 */ /* 0x000fe200000006ff */
[----:B0-----:R-:W-:-:S03]  /*06d0*/  IMAD.IADD R7, R17, 0x1, R26 ;  /* 0x0000000111077824 */ /* 0x001fc600078e021a */
[----:B------:R-:W-:Y:S01]  /*06e0*/  IADD3 R9, PT, PT, R13, R24, RZ ;  /* 0x000000180d097210 */ /* 0x000fe20007ffe0ff */
[----:B------:R-:W-:Y:S01]  /*06f0*/  IMAD.WIDE.U32 R6, R7, 0x4, R4 ;  /* 0x0000000407067825 */ /* 0x000fe200078e0004 */
[----:B--2---:R-:W-:-:S04]  /*0700*/  SHF.R.U32.HI R22, RZ, R12, R21 ;  /* 0x0000000cff167219 */ /* 0x004fc80000011615 */
[----:B------:R-:W-:Y:S01]  /*0710*/  LOP3.LUT R27, R22, R23, RZ, 0xfc, !PT ;  /* 0x00000017161b7212 */ /* 0x000fe200078efcff */
[----:B------:R-:W-:-:S04]  /*0720*/  IMAD.WIDE.U32 R22, R9, 0x4, R2 ;  /* 0x0000000409167825 */ /* 0x000fc800078e0002 */
[----:B------:R2:W-:Y:S04]  /*0730*/  STG.E desc[UR4][R6.64], R27 ;  /* 0x0000001b06007986 */ /* 0x0005e8000c101904 */
[----:B------:R-:W3:Y:S01]  /*0740*/  LDG.E R23, desc[UR4][R22.64] ;  /* 0x0000000416177981 */ /* 0x000ee2000c1e1900 */
[----:B-1----:R-:W-:Y:S01]  /*0750*/  IMAD.IADD R19, R17, 0x1, R24 ;  /* 0x0000000111137824 */ /* 0x002fe200078e0218 */
[----:B------:R-:W-:Y:S02]  /*0760*/  SHF.L.U32 R21, R21, R14, RZ ;  /* 0x0000000e15157219 */ /* 0x000fe400000006ff */
[----:B------:R-:W-:Y:S01]  /*0770*/  IADD3 R8, PT, PT, R8, 0x4, RZ ;  /* 0x0000000408087810 */ /* 0x000fe20007ffe0ff */
[----:B------:R-:W-:-:S03]  /*0780*/  IMAD.WIDE.U32 R18, R19, 0x4, R4 ;  /* 0x0000000413127825 */ /* 0x000fc600078e0004 */
[----:B------:R-:W-:Y:S02]  /*0790*/  ISETP.GE.U32.AND P0, PT, R8, R16, PT ;  /* 0x000000100800720c */ /* 0x000fe40003f06070 */
[----:B---3--:R-:W-:Y:S02]  /*07a0*/  SHF.R.U32.HI R20, RZ, R12, R23 ;  /* 0x0000000cff147219 */ /* 0x008fe40000011617 */
[----:B------:R-:W-:Y:S02]  /*07b0*/  SHF.L.U32 R9, R23, R14, RZ ;  /* 0x0000000e17097219 */ /* 0x000fe400000006ff */
[----:B------:R-:W-:-:S05]  /*07c0*/  LOP3.LUT R21, R20, R21, RZ, 0xfc, !PT ;  /* 0x0000001514157212 */ /* 0x000fca00078efcff */
[----:B------:R2:W-:Y:S02]  /*07d0*/  STG.E desc[UR4][R18.64], R21 ;  /* 0x0000001512007986 */ /* 0x0005e4000c101904 */
[----:B------:R-:W-:Y:S05]  /*07e0*/  @!P0 BRA `(.L_x_9) ;  /* 0xfffffffc00588947 */ /* 0x000fea000383ffff */
.L_x_8:
[----:B------:R-:W-:Y:S05]  /*07f0*/  BSYNC.RECONVERGENT B1 ;  /* 0x0000000000017941 */ /* 0x000fea0003800200 */
.L_x_7:
[----:B------:R-:W-:Y:S05]  /*0800*/  BRA `(.L_x_10) ;  /* 0x0000000000047947 */ /* 0x000fea0003800000 */
.L_x_1:
[----:B------:R-:W-:-:S07]  /*0810*/  IMAD.MOV.U32 R9, RZ, RZ, R20 ;  /* 0x000000ffff097224 */ /* 0x000fce00078e0014 */
.L_x_10:
[----:B------:R-:W-:Y:S05]  /*0820*/  BSYNC.RECONVERGENT B0 ;  /* 0x0000000000007941 */ /* 0x000fea0003800200 */
.L_x_0:
[----:B------:R-:W-:Y:S01]  /*0830*/  LOP3.LUT P0, RZ, R10, 0x1f, R15, 0xc8, !PT ;  /* 0x0000001f0aff7812 */ /* 0x000fe2000780c80f */
[----:B------:R-:W-:Y:S01]  /*0840*/  BSSY.RECONVERGENT B0, `(.L_x_11) ;  /* 0x0000006000007945 */ /* 0x000fe20003800200 */
[----:B------:R-:W-:-:S11]  /*0850*/  LOP3.LUT P1, RZ, R15, 0x1f, RZ, 0xc0, !PT ;  /* 0x0000001f0fff7812 */ /* 0x000fd6000782c0ff */
[----:B------:R-:W-:Y:S05]  /*0860*/  @!P0 BRA `(.L_x_12) ;  /* 0x00000000000c8947 */ /* 0x000fea0003800000 */
[----:B--2---:R-:W-:-:S05]  /*0870*/  IADD3 R7, PT, PT, R17, R8, RZ ;  /* 0x0000000811077210 */ /* 0x004fca0007ffe0ff */
[----:B------:R-:W-:-:S05]  /*0880*/  IMAD.WIDE.U32 R6, R7, 0x4, R4 ;  /* 0x0000000407067825 */ /* 0x000fca00078e0004 */
[----:B------:R1:W-:Y:S02]  /*0890*/  REDG.E.OR.STRONG.GPU desc[UR4][R6.64], R9 ;  /* 0x000000090600798e */ /* 0x0003e4000f12e104 */
.L_x_12:
[----:B------:R-:W-:Y:S05]  /*08a0*/  BSYNC.RECONVERGENT B0 ;  /* 0x0000000000007941 */ /* 0x000fea0003800200 */
.L_x_11:
[----:B------:R-:W-:Y:S05]  /*08b0*/  @!P1 EXIT ;  /* 0x000000000000994d */ /* 0x000fea0003800000 */
[----:B------:R-:W-:-:S04]  /*08c0*/  IMAD R11, R11, R0, R8 ;  /* 0x000000000b0b7224 */ /* 0x000fc800078e0208 */
[----:B------:R-:W-:-:S06]  /*08d0*/  IMAD.WIDE.U32 R2, R11, 0x4, R2 ;  /* 0x000000040b027825 */ /* 0x000fcc00078e0002 */
[----:B------:R-:W3:Y:S01]  /*08e0*/  LDG.E R3, desc[UR4][R2.64] ;  /* 0x0000000402037981 */ /* 0x000ee2000c1e1900 */
[----:B-12---:R-:W-:-:S05]  /*08f0*/  IMAD.IADD R7, R17, 0x1, R8 ;  /* 0x0000000111077824 */ /* 0x006fca00078e0208 */
[C---:B------:R-:W-:Y:S01]  /*0900*/  IADD3 R9, PT, PT, R7.reuse, 0x1, RZ ;  /* 0x0000000107097810 */ /* 0x040fe20007ffe0ff */
[----:B------:R-:W-:-:S04]  /*0910*/  IMAD.WIDE.U32 R6, R7, 0x4, R4 ;  /* 0x0000000407067825 */ /* 0x000fc800078e0004 */
[----:B------:R-:W-:Y:S01]  /*0920*/  IMAD.WIDE.U32 R4, R9, 0x4, R4 ;  /* 0x0000000409047825 */ /* 0x000fe200078e0004 */
[----:B---3--:R-:W-:Y:S02]  /*0930*/  SHF.R.U32.HI R9, RZ, R12, R3 ;  /* 0x0000000cff097219 */ /* 0x008fe40000011603 */
[----:B------:R-:W-:-:S03]  /*0940*/  SHF.L.U32 R11, R3, R14, RZ ;  /* 0x0000000e030b7219 */ /* 0x000fc600000006ff */
[----:B------:R-:W-:Y:S04]  /*0950*/  REDG.E.OR.STRONG.GPU desc[UR4][R6.64], R9 ;  /* 0x000000090600798e */ /* 0x000fe8000f12e104 */
[----:B------:R-:W-:Y:S01]  /*0960*/  REDG.E.OR.STRONG.GPU desc[UR4][R4.64], R11 ;  /* 0x0000000b0400798e */ /* 0x000fe2000f12e104 */
[----:B------:R-:W-:Y:S05]  /*0970*/  EXIT ;  /* 0x000000000000794d */ /* 0x000fea0003800000 */
.L_x_13:
[----:B------:R-:W-:-:S00]  /*0980*/  BRA `(.L_x_13) ;  /* 0xfffffffc00fc7947 */ /* 0x000fc0000383ffff */
[----:B------:R-:W-:-:S00]  /*0990*/  NOP ;  /* 0x0000000000007918 */ /* 0x000fc00000000000 */
        /* <DEDUP_REMOVED lines=14> */
.L_x_14:


//--------------------- .nv.shared.reserved.0     --------------------------
	.section	.nv.shared.reserved.0,"aw",@nobits
	.weak		__nv_reservedSMEM_offset_0_alias
	.size		__nv_reservedSMEM_offset_0_alias, 0, 64
	.other		__nv_reservedSMEM_offset_0_alias,@"STO_CUDA_RESERVED_SHARED STV_DEFAULT"
__nv_reservedSMEM_offset_0_alias:
	.zero		0
	.zero		64


//--------------------- .nv.constant0._Z5pack2PjS_S_S_j --------------------------
	.section	.nv.constant0._Z5pack2PjS_S_S_j,"a",@progbits
	.sectionflags	@""
	.align	4
.nv.constant0._Z5pack2PjS_S_S_j:
	.zero		932


//--------------------- SYMBOLS --------------------------

	.type		.nv.reservedSmem.offset0,@object
	.size		.nv.reservedSmem.offset0,0x4
